//
// Generated by NVIDIA NVVM Compiler
//
// Compiler Build ID: CL-36424714
// Cuda compilation tools, release 13.0, V13.0.88
// Based on NVVM 20.0.0
//

.version 9.0
.target sm_100
.address_size 64

	// .globl	_Z16reduction_kernelPKfPfi
// _ZZ16reduction_kernelPKfPfiE5sdata has been demoted

.visible .entry _Z16reduction_kernelPKfPfi(
	.param .u64 .ptr .align 1 _Z16reduction_kernelPKfPfi_param_0,
	.param .u64 .ptr .align 1 _Z16reduction_kernelPKfPfi_param_1,
	.param .u32 _Z16reduction_kernelPKfPfi_param_2
)
{
	.reg .pred 	%p<6>;
	.reg .b32 	%r<9>;
	.reg .b32 	%f<26>;
	.reg .b64 	%rd<9>;
	// demoted variable
	.shared .align 4 .b8 _ZZ16reduction_kernelPKfPfiE5sdata[1024];
	ld.param.u64 	%rd1, [_Z16reduction_kernelPKfPfi_param_0];
	ld.param.u64 	%rd2, [_Z16reduction_kernelPKfPfi_param_1];
	ld.param.u32 	%r5, [_Z16reduction_kernelPKfPfi_param_2];
	mov.u32 	%r1, %tid.x;
	mov.u32 	%r2, %ctaid.x;
	mov.u32 	%r6, %ntid.x;
	mad.lo.s32 	%r3, %r2, %r6, %r1;
	setp.ge.s32 	%p1, %r3, %r5;
	mov.f32 	%f24, 0f00000000;
	@%p1 bra 	$L__BB0_2;
	cvta.to.global.u64 	%rd3, %rd1;
	mul.wide.s32 	%rd4, %r3, 4;
	add.s64 	%rd5, %rd3, %rd4;
	ld.global.f32 	%f24, [%rd5];
$L__BB0_2:
	shl.b32 	%r7, %r1, 2;
	mov.u32 	%r8, _ZZ16reduction_kernelPKfPfiE5sdata;
	add.s32 	%r4, %r8, %r7;
	st.shared.f32 	[%r4], %f24;
	bar.sync 	0;
	bar.sync 	0;
	setp.gt.u32 	%p2, %r1, 127;
	@%p2 bra 	$L__BB0_4;
	ld.shared.f32 	%f8, [%r4+512];
	add.f32 	%f24, %f24, %f8;
	st.shared.f32 	[%r4], %f24;
$L__BB0_4:
	bar.sync 	0;
	setp.gt.u32 	%p3, %r1, 63;
	@%p3 bra 	$L__BB0_6;
	ld.shared.f32 	%f9, [%r4+256];
	add.f32 	%f24, %f24, %f9;
	st.shared.f32 	[%r4], %f24;
$L__BB0_6:
	bar.sync 	0;
	setp.gt.u32 	%p4, %r1, 31;
	@%p4 bra 	$L__BB0_9;
	ld.volatile.shared.f32 	%f10, [%r4+128];
	add.f32 	%f11, %f24, %f10;
	st.volatile.shared.f32 	[%r4], %f11;
	ld.volatile.shared.f32 	%f12, [%r4+64];
	add.f32 	%f13, %f11, %f12;
	st.volatile.shared.f32 	[%r4], %f13;
	ld.volatile.shared.f32 	%f14, [%r4+32];
	add.f32 	%f15, %f13, %f14;
	st.volatile.shared.f32 	[%r4], %f15;
	ld.volatile.shared.f32 	%f16, [%r4+16];
	add.f32 	%f17, %f15, %f16;
	st.volatile.shared.f32 	[%r4], %f17;
	ld.volatile.shared.f32 	%f18, [%r4+8];
	add.f32 	%f19, %f17, %f18;
	st.volatile.shared.f32 	[%r4], %f19;
	ld.volatile.shared.f32 	%f20, [%r4+4];
	add.f32 	%f21, %f19, %f20;
	st.volatile.shared.f32 	[%r4], %f21;
	setp.ne.s32 	%p5, %r1, 0;
	@%p5 bra 	$L__BB0_9;
	ld.shared.f32 	%f22, [_ZZ16reduction_kernelPKfPfiE5sdata];
	cvta.to.global.u64 	%rd6, %rd2;
	mul.wide.u32 	%rd7, %r2, 4;
	add.s64 	%rd8, %rd6, %rd7;
	st.global.f32 	[%rd8], %f22;
$L__BB0_9:
	ret;

}


// ===== COMPILED SASS (sm_100) =====

	.target	sm_100

	.elftype	@"ET_EXEC"


//--------------------- .note.nv.tkinfo           --------------------------
	.section	.note.nv.tkinfo,"",@"SHT_NOTE"
	.sectionflags	@"SHF_NOTE_NV_TKINFO"
	.tkinfo
        /*0018*/ 	.word	0x00000002
        /*0030*/ 	.string	""
        /*0030*/ 	.string	"ptxas"
        /*0030*/ 	.string	"Cuda compilation tools, release 13.0, V13.0.88"
        /*0030*/ 	.string	"Build cuda_13.0.r13.0/compiler.36424714_0"
        /*0030*/ 	.string	"-arch sm_100 -m 64 "



//--------------------- .note.nv.cuinfo           --------------------------
	.section	.note.nv.cuinfo,"",@"SHT_NOTE"
	.sectionflags	@"SHF_NOTE_NV_CUINFO"
        /*0018*/ 	.short	0x0002
        /*001a*/ 	.short	0x0064
        /*001c*/ 	.short	0x0082
	.zero		2


//--------------------- .nv.info                  --------------------------
	.section	.nv.info,"",@"SHT_CUDA_INFO"
	.align	4


	//----- nvinfo : EIATTR_REGCOUNT
	.align		4
        /*0000*/ 	.byte	0x04, 0x2f
        /*0002*/ 	.short	(.L_1 - .L_0)
	.align		4
.L_0:
        /*0004*/ 	.word	index@(_Z16reduction_kernelPKfPfi)
        /*0008*/ 	.word	0x0000000c


	//----- nvinfo : EIATTR_FRAME_SIZE
	.align		4
.L_1:
        /*000c*/ 	.byte	0x04, 0x11
        /*000e*/ 	.short	(.L_3 - .L_2)
	.align		4
.L_2:
        /*0010*/ 	.word	index@(_Z16reduction_kernelPKfPfi)
        /*0014*/ 	.word	0x00000000


	//----- nvinfo : EIATTR_MIN_STACK_SIZE
	.align		4
.L_3:
        /*0018*/ 	.byte	0x04, 0x12
        /*001a*/ 	.short	(.L_5 - .L_4)
	.align		4
.L_4:
        /*001c*/ 	.word	index@(_Z16reduction_kernelPKfPfi)
        /*0020*/ 	.word	0x00000000
.L_5:


//--------------------- .nv.compat                --------------------------
	.section	.nv.compat,"",@"SHT_CUDA_COMPAT_INFO"
	.align	4
        /*0000*/ 	.byte	0x02, 0x09, 0x00, 0x00, 0x02, 0x02, 0x01, 0x00, 0x02, 0x05, 0x05, 0x00, 0x03, 0x07, 0x01, 0x01
        /*0010*/ 	.byte	0x02, 0x03, 0x00, 0x00, 0x02, 0x06, 0x01, 0x00, 0x04, 0x0b, 0x08, 0x00, 0x09, 0x00, 0x00, 0x00
        /*0020*/ 	.byte	0x00, 0x00, 0x00, 0x00


//--------------------- .nv.info._Z16reduction_kernelPKfPfi --------------------------
	.section	.nv.info._Z16reduction_kernelPKfPfi,"",@"SHT_CUDA_INFO"
	.sectionflags	@""
	.align	4


	//----- nvinfo : EIATTR_CUDA_API_VERSION
	.align		4
        /*0000*/ 	.byte	0x04, 0x37
        /*0002*/ 	.short	(.L_7 - .L_6)
.L_6:
        /*0004*/ 	.word	0x00000082


	//----- nvinfo : EIATTR_KPARAM_INFO
	.align		4
.L_7:
        /*0008*/ 	.byte	0x04, 0x17
        /*000a*/ 	.short	(.L_9 - .L_8)
.L_8:
        /*000c*/ 	.word	0x00000000
        /*0010*/ 	.short	0x0002
        /*0012*/ 	.short	0x0010
        /*0014*/ 	.byte	0x00, 0xf0, 0x11, 0x00


	//----- nvinfo : EIATTR_KPARAM_INFO
	.align		4
.L_9:
        /*0018*/ 	.byte	0x04, 0x17
        /*001a*/ 	.short	(.L_11 - .L_10)
.L_10:
        /*001c*/ 	.word	0x00000000
        /*0020*/ 	.short	0x0001
        /*0022*/ 	.short	0x0008
        /*0024*/ 	.byte	0x00, 0xf5, 0x21, 0x00


	//----- nvinfo : EIATTR_KPARAM_INFO
	.align		4
.L_11:
        /*0028*/ 	.byte	0x04, 0x17
        /*002a*/ 	.short	(.L_13 - .L_12)
.L_12:
        /*002c*/ 	.word	0x00000000
        /*0030*/ 	.short	0x0000
        /*0032*/ 	.short	0x0000
        /*0034*/ 	.byte	0x00, 0xf5, 0x21, 0x00


	//----- nvinfo : EIATTR_SPARSE_MMA_MASK
	.align		4
.L_13:
        /*0038*/ 	.byte	0x03, 0x50
        /*003a*/ 	.short	0x0000


	//----- nvinfo : EIATTR_MAXREG_COUNT
	.align		4
        /*003c*/ 	.byte	0x03, 0x1b
        /*003e*/ 	.short	0x00ff


	//----- nvinfo : EIATTR_NUM_BARRIERS
	.align		4
        /*0040*/ 	.byte	0x02, 0x4c
        /*0042*/ 	.byte	0x01
	.zero		1


	//----- nvinfo : EIATTR_MERCURY_ISA_VERSION
	.align		4
        /*0044*/ 	.byte	0x03, 0x5f
        /*0046*/ 	.short	0x0101


	//----- nvinfo : EIATTR_VRC_CTA_INIT_COUNT
	.align		4
        /*0048*/ 	.byte	0x02, 0x4a
	.zero		1
	.zero		1


	//----- nvinfo : EIATTR_EXIT_INSTR_OFFSETS
	.align		4
        /*004c*/ 	.byte	0x04, 0x1c
        /*004e*/ 	.short	(.L_15 - .L_14)


	//   ....[0]....
.L_14:
        /*0050*/ 	.word	0x000001e0


	//   ....[1]....
        /*0054*/ 	.word	0x00000320


	//   ....[2]....
        /*0058*/ 	.word	0x00000370


	//----- nvinfo : EIATTR_CBANK_PARAM_SIZE
	.align		4
.L_15:
        /*005c*/ 	.byte	0x03, 0x19
        /*005e*/ 	.short	0x0014


	//----- nvinfo : EIATTR_PARAM_CBANK
	.align		4
        /*0060*/ 	.byte	0x04, 0x0a
        /*0062*/ 	.short	(.L_17 - .L_16)
	.align		4
.L_16:
        /*0064*/ 	.word	index@(.nv.constant0._Z16reduction_kernelPKfPfi)
        /*0068*/ 	.short	0x0380
        /*006a*/ 	.short	0x0014


	//----- nvinfo : EIATTR_SW_WAR
	.align		4
.L_17:
        /*006c*/ 	.byte	0x04, 0x36
        /*006e*/ 	.short	(.L_19 - .L_18)
.L_18:
        /*0070*/ 	.word	0x00000008
.L_19:


//--------------------- .nv.callgraph             --------------------------
	.section	.nv.callgraph,"",@"SHT_CUDA_CALLGRAPH"
	.align	4
	.sectionentsize	8
	.align		4
        /*0000*/ 	.word	0x00000000
	.align		4
        /*0004*/ 	.word	0xffffffff
	.align		4
        /*0008*/ 	.word	0x00000000
	.align		4
        /*000c*/ 	.word	0xfffffffe
	.align		4
        /*0010*/ 	.word	0x00000000
	.align		4
        /*0014*/ 	.word	0xfffffffd
	.align		4
        /*0018*/ 	.word	0x00000000
	.align		4
        /*001c*/ 	.word	0xfffffffc


//--------------------- .text._Z16reduction_kernelPKfPfi --------------------------
	.section	.text._Z16reduction_kernelPKfPfi,"ax",@progbits
	.align	128
        .global         _Z16reduction_kernelPKfPfi
        .type           _Z16reduction_kernelPKfPfi,@function
        .size           _Z16reduction_kernelPKfPfi,(.L_x_1 - _Z16reduction_kernelPKfPfi)
        .other          _Z16reduction_kernelPKfPfi,@"STO_CUDA_ENTRY STV_DEFAULT"
_Z16reduction_kernelPKfPfi:
.text._Z16reduction_kernelPKfPfi:
[----:B------:R-:W-:Y:S01]  /*0000*/  LDC R1, c[0x0][0x37c] ;  /* 0x0000df00ff017b82 */ /* 0x000fe20000000800 */
[----:B------:R-:W0:Y:S01]  /*0010*/  S2R R8, SR_TID.X ;  /* 0x0000000000087919 */ /* 0x000e220000002100 */
[----:B------:R-:W0:Y:S01]  /*0020*/  LDCU UR4, c[0x0][0x360] ;  /* 0x00006c00ff0477ac */ /* 0x000e220008000800 */
[----:B------:R-:W-:Y:S01]  /*0030*/  HFMA2 R0, -RZ, RZ, 0, 0 ;  /* 0x00000000ff007431 */ /* 0x000fe200000001ff */
[----:B------:R-:W0:Y:S01]  /*0040*/  S2R R9, SR_CTAID.X ;  /* 0x0000000000097919 */ /* 0x000e220000002500 */
[----:B------:R-:W1:Y:S01]  /*0050*/  LDCU UR5, c[0x0][0x390] ;  /* 0x00007200ff0577ac */ /* 0x000e620008000800 */
[----:B------:R-:W2:Y:S01]  /*0060*/  LDCU.64 UR6, c[0x0][0x358] ;  /* 0x00006b00ff0677ac */ /* 0x000ea20008000a00 */
[----:B0-----:R-:W-:-:S05]  /*0070*/  IMAD R5, R9, UR4, R8 ;  /* 0x0000000409057c24 */ /* 0x001fca000f8e0208 */
[----:B-1----:R-:W-:-:S13]  /*0080*/  ISETP.GE.AND P0, PT, R5, UR5, PT ;  /* 0x0000000505007c0c */ /* 0x002fda000bf06270 */
[----:B------:R-:W0:Y:S02]  /*0090*/  @!P0 LDC.64 R2, c[0x0][0x380] ;  /* 0x0000e000ff028b82 */ /* 0x000e240000000a00 */
[----:B0-----:R-:W-:-:S05]  /*00a0*/  @!P0 IMAD.WIDE R2, R5, 0x4, R2 ;  /* 0x0000000405028825 */ /* 0x001fca00078e0202 */
[----:B--2---:R-:W2:Y:S01]  /*00b0*/  @!P0 LDG.E R0, desc[UR6][R2.64] ;  /* 0x0000000602008981 */ /* 0x004ea2000c1e1900 */
[----:B------:R-:W0:Y:S01]  /*00c0*/  S2UR UR5, SR_CgaCtaId ;  /* 0x00000000000579c3 */ /* 0x000e220000008800 */
[----:B------:R-:W-:Y:S01]  /*00d0*/  UMOV UR4, 0x400 ;  /* 0x0000040000047882 */ /* 0x000fe20000000000 */
[C---:B------:R-:W-:Y:S02]  /*00e0*/  ISETP.GT.U32.AND P1, PT, R8.reuse, 0x7f, PT ;  /* 0x0000007f0800780c */ /* 0x040fe40003f24070 */
[----:B------:R-:W-:Y:S01]  /*00f0*/  ISETP.GT.U32.AND P0, PT, R8, 0x3f, PT ;  /* 0x0000003f0800780c */ /* 0x000fe20003f04070 */
[----:B0-----:R-:W-:-:S06]  /*0100*/  ULEA UR4, UR5, UR4, 0x18 ;  /* 0x0000000405047291 */ /* 0x001fcc000f8ec0ff */
[----:B------:R-:W-:-:S05]  /*0110*/  LEA R5, R8, UR4, 0x2 ;  /* 0x0000000408057c11 */ /* 0x000fca000f8e10ff */
[----:B--2---:R-:W-:Y:S01]  /*0120*/  STS [R5], R0 ;  /* 0x0000000005007388 */ /* 0x004fe20000000800 */
[----:B------:R-:W-:Y:S08]  /*0130*/  BAR.SYNC.DEFER_BLOCKING 0x0 ;  /* 0x0000000000007b1d */ /* 0x000ff00000010000 */
[----:B------:R-:W-:Y:S06]  /*0140*/  BAR.SYNC.DEFER_BLOCKING 0x0 ;  /* 0x0000000000007b1d */ /* 0x000fec0000010000 */
[----:B------:R-:W0:Y:S02]  /*0150*/  @!P1 LDS R7, [R5+0x200] ;  /* 0x0002000005079984 */ /* 0x000e240000000800 */
[----:B0-----:R-:W-:-:S05]  /*0160*/  @!P1 FADD R0, R0, R7 ;  /* 0x0000000700009221 */ /* 0x001fca0000000000 */
[----:B------:R-:W-:Y:S01]  /*0170*/  @!P1 STS [R5], R0 ;  /* 0x0000000005009388 */ /* 0x000fe20000000800 */
[----:B------:R-:W-:Y:S01]  /*0180*/  BAR.SYNC.DEFER_BLOCKING 0x0 ;  /* 0x0000000000007b1d */ /* 0x000fe20000010000 */
[----:B------:R-:W-:-:S05]  /*0190*/  ISETP.GT.U32.AND P1, PT, R8, 0x1f, PT ;  /* 0x0000001f0800780c */ /* 0x000fca0003f24070 */
[----:B------:R-:W0:Y:S02]  /*01a0*/  @!P0 LDS R3, [R5+0x100] ;  /* 0x0001000005038984 */ /* 0x000e240000000800 */
[----:B0-----:R-:W-:-:S05]  /*01b0*/  @!P0 FADD R0, R0, R3 ;  /* 0x0000000300008221 */ /* 0x001fca0000000000 */
[----:B------:R0:W-:Y:S01]  /*01c0*/  @!P0 STS [R5], R0 ;  /* 0x0000000005008388 */ /* 0x0001e20000000800 */
[----:B------:R-:W-:Y:S06]  /*01d0*/  BAR.SYNC.DEFER_BLOCKING 0x0 ;  /* 0x0000000000007b1d */ /* 0x000fec0000010000 */
[----:B------:R-:W-:Y:S05]  /*01e0*/  @P1 EXIT ;  /* 0x000000000000194d */ /* 0x000fea0003800000 */
[----:B------:R-:W0:Y:S01]  /*01f0*/  LDS R3, [R5+0x80] ;  /* 0x0000800005037984 */ /* 0x000e220000000800 */
[----:B------:R-:W-:Y:S01]  /*0200*/  ISETP.NE.AND P0, PT, R8, RZ, PT ;  /* 0x000000ff0800720c */ /* 0x000fe20003f05270 */
[----:B0-----:R-:W-:-:S05]  /*0210*/  FADD R0, R3, R0 ;  /* 0x0000000003007221 */ /* 0x001fca0000000000 */
[----:B------:R-:W-:Y:S04]  /*0220*/  STS [R5], R0 ;  /* 0x0000000005007388 */ /* 0x000fe80000000800 */
[----:B------:R-:W0:Y:S02]  /*0230*/  LDS R3, [R5+0x40] ;  /* 0x0000400005037984 */ /* 0x000e240000000800 */
        /* <DEDUP_REMOVED lines=13> */
[----:B------:R0:W-:Y:S01]  /*0310*/  STS [R5], R2 ;  /* 0x0000000205007388 */ /* 0x0001e20000000800 */
[----:B------:R-:W-:Y:S05]  /*0320*/  @P0 EXIT ;  /* 0x000000000000094d */ /* 0x000fea0003800000 */
[----:B0-----:R-:W0:Y:S01]  /*0330*/  LDS R5, [UR4] ;  /* 0x00000004ff057984 */ /* 0x001e220008000800 */
[----:B------:R-:W1:Y:S02]  /*0340*/  LDC.64 R2, c[0x0][0x388] ;  /* 0x0000e200ff027b82 */ /* 0x000e640000000a00 */
[----:B-1----:R-:W-:-:S05]  /*0350*/  IMAD.WIDE.U32 R2, R9, 0x4, R2 ;  /* 0x0000000409027825 */ /* 0x002fca00078e0002 */
[----:B0-----:R-:W-:Y:S01]  /*0360*/  STG.E desc[UR6][R2.64], R5 ;  /* 0x0000000502007986 */ /* 0x001fe2000c101906 */
[----:B------:R-:W-:Y:S05]  /*0370*/  EXIT ;  /* 0x000000000000794d */ /* 0x000fea0003800000 */
.L_x_0:
[----:B------:R-:W-:-:S00]  /*0380*/  BRA `(.L_x_0) ;  /* 0xfffffffc00fc7947 */ /* 0x000fc0000383ffff */
[----:B------:R-:W-:-:S00]  /*0390*/  NOP ;  /* 0x0000000000007918 */ /* 0x000fc00000000000 */
        /* <DEDUP_REMOVED lines=14> */
.L_x_1:


//--------------------- .nv.shared._Z16reduction_kernelPKfPfi --------------------------
	.section	.nv.shared._Z16reduction_kernelPKfPfi,"aw",@nobits
	.sectionflags	@""
	.align	4
.nv.shared._Z16reduction_kernelPKfPfi:
	.zero		2048


//--------------------- .nv.shared.reserved.0     --------------------------
	.section	.nv.shared.reserved.0,"aw",@nobits
	.weak		__nv_reservedSMEM_offset_0_alias
	.size		__nv_reservedSMEM_offset_0_alias, 0, 64
	.other		__nv_reservedSMEM_offset_0_alias,@"STO_CUDA_RESERVED_SHARED STV_DEFAULT"
__nv_reservedSMEM_offset_0_alias:
	.zero		0
	.zero		64


//--------------------- .nv.constant0._Z16reduction_kernelPKfPfi --------------------------
	.section	.nv.constant0._Z16reduction_kernelPKfPfi,"a",@progbits
	.sectionflags	@""
	.align	4
.nv.constant0._Z16reduction_kernelPKfPfi:
	.zero		916


//--------------------- SYMBOLS --------------------------

	.type		.nv.reservedSmem.offset0,@object
	.size		.nv.reservedSmem.offset0,0x4
	.type		.nv.reservedSmem.cap,@object
	.size		.nv.reservedSmem.cap,0x4
